	.headerflags	@"EF_CUDA_TEXMODE_UNIFIED EF_CUDA_64BIT_ADDRESS EF_CUDA_ACCELERATORS EF_CUDA_SM90 EF_CUDA_VIRTUAL_SM(EF_CUDA_SM90)"
	.elftype	@"ET_EXEC"


//--------------------- .nv.info                  --------------------------
	.section	.nv.info,"",@"SHT_CUDA_INFO"
	.align	4


	//----- nvinfo : EIATTR_REGCOUNT
	.align		4
        /*0000*/ 	.byte	0x04, 0x2f
        /*0002*/ 	.short	(.L_1 - .L_0)
	.align		4
.L_0:
        /*0004*/ 	.word	index@(triton_poi_fused__unsafe_index_add_convolution_mul_sub_6)
        /*0008*/ 	.word	0x00000020


	//----- nvinfo : EIATTR_MIN_STACK_SIZE
	.align		4
.L_1:
        /*000c*/ 	.byte	0x04, 0x12
        /*000e*/ 	.short	(.L_3 - .L_2)
	.align		4
.L_2:
        /*0010*/ 	.word	index@(triton_poi_fused__unsafe_index_add_convolution_mul_sub_6)
        /*0014*/ 	.word	0x00000000


	//----- nvinfo : EIATTR_FRAME_SIZE
	.align		4
.L_3:
        /*0018*/ 	.byte	0x04, 0x11
        /*001a*/ 	.short	(.L_5 - .L_4)
	.align		4
.L_4:
        /*001c*/ 	.word	index@(triton_poi_fused__unsafe_index_add_convolution_mul_sub_6)
        /*0020*/ 	.word	0x00000000


	//----- nvinfo : EIATTR_MIN_STACK_SIZE
	.align		4
.L_5:
        /*0024*/ 	.byte	0x04, 0x12
        /*0026*/ 	.short	(.L_7 - .L_6)
	.align		4
.L_6:
        /*0028*/ 	.word	index@(triton_poi_fused__unsafe_index_add_convolution_mul_sub_6)
        /*002c*/ 	.word	0x00000000
.L_7:


//--------------------- .nv.info.triton_poi_fused__unsafe_index_add_convolution_mul_sub_6 --------------------------
	.section	.nv.info.triton_poi_fused__unsafe_index_add_convolution_mul_sub_6,"",@"SHT_CUDA_INFO"
	.sectionflags	@""
	.align	4


	//----- nvinfo : EIATTR_CUDA_API_VERSION
	.align		4
        /*0000*/ 	.byte	0x04, 0x37
        /*0002*/ 	.short	(.L_9 - .L_8)
.L_8:
        /*0004*/ 	.word	0x0000007c


	//----- nvinfo : EIATTR_KPARAM_INFO
	.align		4
.L_9:
        /*0008*/ 	.byte	0x04, 0x17
        /*000a*/ 	.short	(.L_11 - .L_10)
.L_10:
        /*000c*/ 	.word	0x00000000
        /*0010*/ 	.short	0x000b
        /*0012*/ 	.short	0x0058
        /*0014*/ 	.byte	0x00, 0xf0, 0x11, 0x00


	//----- nvinfo : EIATTR_KPARAM_INFO
	.align		4
.L_11:
        /*0018*/ 	.byte	0x04, 0x17
        /*001a*/ 	.short	(.L_13 - .L_12)
.L_12:
        /*001c*/ 	.word	0x00000000
        /*0020*/ 	.short	0x000a
        /*0022*/ 	.short	0x0050
        /*0024*/ 	.byte	0x00, 0xf4, 0x21, 0x00


	//----- nvinfo : EIATTR_KPARAM_INFO
	.align		4
.L_13:
        /*0028*/ 	.byte	0x04, 0x17
        /*002a*/ 	.short	(.L_15 - .L_14)
.L_14:
        /*002c*/ 	.word	0x00000000
        /*0030*/ 	.short	0x0009
        /*0032*/ 	.short	0x0048
        /*0034*/ 	.byte	0x00, 0xf4, 0x21, 0x00


	//----- nvinfo : EIATTR_KPARAM_INFO
	.align		4
.L_15:
        /*0038*/ 	.byte	0x04, 0x17
        /*003a*/ 	.short	(.L_17 - .L_16)
.L_16:
        /*003c*/ 	.word	0x00000000
        /*0040*/ 	.short	0x0008
        /*0042*/ 	.short	0x0040
        /*0044*/ 	.byte	0x00, 0xf4, 0x21, 0x00


	//----- nvinfo : EIATTR_KPARAM_INFO
	.align		4
.L_17:
        /*0048*/ 	.byte	0x04, 0x17
        /*004a*/ 	.short	(.L_19 - .L_18)
.L_18:
        /*004c*/ 	.word	0x00000000
        /*0050*/ 	.short	0x0007
        /*0052*/ 	.short	0x0038
        /*0054*/ 	.byte	0x00, 0xf4, 0x21, 0x00


	//----- nvinfo : EIATTR_KPARAM_INFO
	.align		4
.L_19:
        /*0058*/ 	.byte	0x04, 0x17
        /*005a*/ 	.short	(.L_21 - .L_20)
.L_20:
        /*005c*/ 	.word	0x00000000
        /*0060*/ 	.short	0x0006
        /*0062*/ 	.short	0x0030
        /*0064*/ 	.byte	0x00, 0xf4, 0x21, 0x00


	//----- nvinfo : EIATTR_KPARAM_INFO
	.align		4
.L_21:
        /*0068*/ 	.byte	0x04, 0x17
        /*006a*/ 	.short	(.L_23 - .L_22)
.L_22:
        /*006c*/ 	.word	0x00000000
        /*0070*/ 	.short	0x0005
        /*0072*/ 	.short	0x0028
        /*0074*/ 	.byte	0x00, 0xf4, 0x21, 0x00


	//----- nvinfo : EIATTR_KPARAM_INFO
	.align		4
.L_23:
        /*0078*/ 	.byte	0x04, 0x17
        /*007a*/ 	.short	(.L_25 - .L_24)
.L_24:
        /*007c*/ 	.word	0x00000000
        /*0080*/ 	.short	0x0004
        /*0082*/ 	.short	0x0020
        /*0084*/ 	.byte	0x00, 0xf4, 0x21, 0x00


	//----- nvinfo : EIATTR_KPARAM_INFO
	.align		4
.L_25:
        /*0088*/ 	.byte	0x04, 0x17
        /*008a*/ 	.short	(.L_27 - .L_26)
.L_26:
        /*008c*/ 	.word	0x00000000
        /*0090*/ 	.short	0x0003
        /*0092*/ 	.short	0x0018
        /*0094*/ 	.byte	0x00, 0xf4, 0x21, 0x00


	//----- nvinfo : EIATTR_KPARAM_INFO
	.align		4
.L_27:
        /*0098*/ 	.byte	0x04, 0x17
        /*009a*/ 	.short	(.L_29 - .L_28)
.L_28:
        /*009c*/ 	.word	0x00000000
        /*00a0*/ 	.short	0x0002
        /*00a2*/ 	.short	0x0010
        /*00a4*/ 	.byte	0x00, 0xf4, 0x21, 0x00


	//----- nvinfo : EIATTR_KPARAM_INFO
	.align		4
.L_29:
        /*00a8*/ 	.byte	0x04, 0x17
        /*00aa*/ 	.short	(.L_31 - .L_30)
.L_30:
        /*00ac*/ 	.word	0x00000000
        /*00b0*/ 	.short	0x0001
        /*00b2*/ 	.short	0x0008
        /*00b4*/ 	.byte	0x00, 0xf4, 0x21, 0x00


	//----- nvinfo : EIATTR_KPARAM_INFO
	.align		4
.L_31:
        /*00b8*/ 	.byte	0x04, 0x17
        /*00ba*/ 	.short	(.L_33 - .L_32)
.L_32:
        /*00bc*/ 	.word	0x00000000
        /*00c0*/ 	.short	0x0000
        /*00c2*/ 	.short	0x0000
        /*00c4*/ 	.byte	0x00, 0xf4, 0x21, 0x00


	//----- nvinfo : EIATTR_SPARSE_MMA_MASK
	.align		4
.L_33:
        /*00c8*/ 	.byte	0x03, 0x50
        /*00ca*/ 	.short	0x0000


	//----- nvinfo : EIATTR_MAXREG_COUNT
	.align		4
        /*00cc*/ 	.byte	0x03, 0x1b
        /*00ce*/ 	.short	0x00ff


	//----- nvinfo : EIATTR_EXIT_INSTR_OFFSETS
	.align		4
        /*00d0*/ 	.byte	0x04, 0x1c
        /*00d2*/ 	.short	(.L_35 - .L_34)


	//   ....[0]....
.L_34:
        /*00d4*/ 	.word	0x00000960


	//----- nvinfo : EIATTR_REQNTID
	.align		4
.L_35:
        /*00d8*/ 	.byte	0x04, 0x10
        /*00da*/ 	.short	(.L_37 - .L_36)
.L_36:
        /*00dc*/ 	.word	0x00000100
        /*00e0*/ 	.word	0x00000001
        /*00e4*/ 	.word	0x00000001


	//----- nvinfo : EIATTR_CBANK_PARAM_SIZE
	.align		4
.L_37:
        /*00e8*/ 	.byte	0x03, 0x19
        /*00ea*/ 	.short	0x005c


	//----- nvinfo : EIATTR_PARAM_CBANK
	.align		4
        /*00ec*/ 	.byte	0x04, 0x0a
        /*00ee*/ 	.short	(.L_39 - .L_38)
	.align		4
.L_38:
        /*00f0*/ 	.word	index@(.nv.constant0.triton_poi_fused__unsafe_index_add_convolution_mul_sub_6)
        /*00f4*/ 	.short	0x0210
        /*00f6*/ 	.short	0x005c


	//----- nvinfo : EIATTR_SW_WAR
	.align		4
.L_39:
        /*00f8*/ 	.byte	0x04, 0x36
        /*00fa*/ 	.short	(.L_41 - .L_40)
.L_40:
        /*00fc*/ 	.word	0x00000008
.L_41:


//--------------------- .nv.callgraph             --------------------------
	.section	.nv.callgraph,"",@"SHT_CUDA_CALLGRAPH"
	.align	4
	.sectionentsize	8
	.align		4
        /*0000*/ 	.word	0x00000000
	.align		4
        /*0004*/ 	.word	0xffffffff
	.align		4
        /*0008*/ 	.word	0x00000000
	.align		4
        /*000c*/ 	.word	0xfffffffe
	.align		4
        /*0010*/ 	.word	0x00000000
	.align		4
        /*0014*/ 	.word	0xfffffffd
	.align		4
        /*0018*/ 	.word	0x00000000
	.align		4
        /*001c*/ 	.word	0xfffffffc


//--------------------- .text.triton_poi_fused__unsafe_index_add_convolution_mul_sub_6 --------------------------
	.section	.text.triton_poi_fused__unsafe_index_add_convolution_mul_sub_6,"ax",@progbits
	.align	128
        .global         triton_poi_fused__unsafe_index_add_convolution_mul_sub_6
        .type           triton_poi_fused__unsafe_index_add_convolution_mul_sub_6,@function
        .size           triton_poi_fused__unsafe_index_add_convolution_mul_sub_6,(.L_x_1 - triton_poi_fused__unsafe_index_add_convolution_mul_sub_6)
        .other          triton_poi_fused__unsafe_index_add_convolution_mul_sub_6,@"STO_CUDA_ENTRY STV_DEFAULT"
triton_poi_fused__unsafe_index_add_convolution_mul_sub_6:
.text.triton_poi_fused__unsafe_index_add_convolution_mul_sub_6:
[----:B------:R-:W-:Y:S01]  /*0000*/  LDC R1, c[0x0][0x28] ;  /* 0x00000a00ff017b82 */ /* 0x000fe20000000800 */
[----:B------:R-:W1:Y:S07]  /*0010*/  S2R R0, SR_TID.X ;  /* 0x0000000000007919 */ /* 0x000e6e0000002100 */
[----:B------:R-:W2:Y:S01]  /*0020*/  LDC.64 R4, c[0x0][0x220] ;  /* 0x00008800ff047b82 */ /* 0x000ea20000000a00 */
[----:B------:R-:W-:Y:S01]  /*0030*/  ULDC.64 UR4, c[0x0][0x208] ;  /* 0x0000820000047ab9 */ /* 0x000fe20000000a00 */
[----:B------:R-:W-:Y:S01]  /*0040*/  ULDC.64 UR6, c[0x0][0x228] ;  /* 0x00008a0000067ab9 */ /* 0x000fe20000000a00 */
[----:B------:R-:W3:Y:S05]  /*0050*/  S2R R12, SR_CTAID.X ;  /* 0x00000000000c7919 */ /* 0x000eea0000002500 */
[----:B------:R-:W4:Y:S08]  /*0060*/  LDC.64 R8, c[0x0][0x218] ;  /* 0x00008600ff087b82 */ /* 0x000f300000000a00 */
[----:B------:R-:W5:Y:S01]  /*0070*/  LDC.64 R16, c[0x0][0x248] ;  /* 0x00009200ff107b82 */ /* 0x000f620000000a00 */
[----:B-1----:R-:W-:-:S04]  /*0080*/  SHF.L.U32 R0, R0, 0x1, RZ ;  /* 0x0000000100007819 */ /* 0x002fc800000006ff */
[----:B------:R-:W-:-:S04]  /*0090*/  LOP3.LUT R3, R0, 0x1fe, RZ, 0xc0, !PT ;  /* 0x000001fe00037812 */ /* 0x000fc800078ec0ff */
[----:B---3--:R-:W-:-:S04]  /*00a0*/  LEA R2, R12, R3, 0x9 ;  /* 0x000000030c027211 */ /* 0x008fc800078e48ff */
[----:B------:R-:W-:-:S04]  /*00b0*/  SHF.R.S32.HI R3, RZ, 0x1f, R2 ;  /* 0x0000001fff037819 */ /* 0x000fc80000011402 */
[----:B------:R-:W-:-:S04]  /*00c0*/  LEA.HI R3, R3, R2, RZ, 0x6 ;  /* 0x0000000203037211 */ /* 0x000fc800078f30ff */
[----:B------:R-:W-:Y:S02]  /*00d0*/  LOP3.LUT R7, R3, 0xffffffc0, RZ, 0xc0, !PT ;  /* 0xffffffc003077812 */ /* 0x000fe400078ec0ff */
[----:B------:R-:W-:-:S03]  /*00e0*/  SHF.R.S32.HI R3, RZ, 0x6, R3 ;  /* 0x00000006ff037819 */ /* 0x000fc60000011403 */
[----:B------:R-:W-:Y:S01]  /*00f0*/  IMAD.IADD R0, R2, 0x1, -R7 ;  /* 0x0000000102007824 */ /* 0x000fe200078e0a07 */
[----:B------:R-:W-:-:S03]  /*0100*/  LEA.HI R6, R3, R3, RZ, 0x6 ;  /* 0x0000000303067211 */ /* 0x000fc600078f30ff */
[----:B--2---:R-:W-:Y:S01]  /*0110*/  IMAD.WIDE R4, R0, 0x8, R4 ;  /* 0x0000000800047825 */ /* 0x004fe200078e0204 */
[----:B------:R-:W-:-:S04]  /*0120*/  LOP3.LUT R10, R6, 0xffffffc0, RZ, 0xc0, !PT ;  /* 0xffffffc0060a7812 */ /* 0x000fc800078ec0ff */
[----:B------:R-:W-:Y:S01]  /*0130*/  IADD3 R3, R3, -R10, RZ ;  /* 0x8000000a03037210 */ /* 0x000fe20007ffe0ff */
[----:B------:R-:W2:Y:S04]  /*0140*/  LDG.E.EL.128 R4, desc[UR4][R4.64] ;  /* 0x0000000404047981 */ /* 0x000ea8000c2e1d00 */
[C---:B----4-:R-:W-:Y:S02]  /*0150*/  IMAD.WIDE R14, R3.reuse, 0x8, R8 ;  /* 0x00000008030e7825 */ /* 0x050fe400078e0208 */
[----:B------:R-:W1:Y:S04]  /*0160*/  LDC.64 R8, c[0x0][0x238] ;  /* 0x00008e00ff087b82 */ /* 0x000e680000000a00 */
[----:B------:R-:W3:Y:S01]  /*0170*/  LDG.E.EL.64 R14, desc[UR4][R14.64] ;  /* 0x000000040e0e7981 */ /* 0x000ee2000c2e1b00 */
[----:B-----5:R-:W-:-:S06]  /*0180*/  IMAD.WIDE R16, R3, 0x8, R16 ;  /* 0x0000000803107825 */ /* 0x020fcc00078e0210 */
[----:B------:R-:W4:Y:S01]  /*0190*/  LDG.E.EL.64 R16, desc[UR4][R16.64] ;  /* 0x0000000410107981 */ /* 0x000f22000c2e1b00 */
[----:B-1----:R-:W-:-:S06]  /*01a0*/  IMAD.WIDE R8, R0, 0x8, R8 ;  /* 0x0000000800087825 */ /* 0x002fcc00078e0208 */
[----:B------:R-:W5:Y:S01]  /*01b0*/  LDG.E.EL.128 R8, desc[UR4][R8.64] ;  /* 0x0000000408087981 */ /* 0x000f62000c2e1d00 */
[----:B------:R-:W-:Y:S02]  /*01c0*/  SHF.R.S32.HI R12, RZ, 0x16, R12 ;  /* 0x00000016ff0c7819 */ /* 0x000fe4000001140c */
[----:B--2---:R-:W-:Y:S02]  /*01d0*/  IADD3 R13, P1, R4, 0x9, RZ ;  /* 0x00000009040d7810 */ /* 0x004fe40007f3e0ff */
[----:B------:R-:W-:Y:S02]  /*01e0*/  ISETP.GE.AND P0, PT, R5, RZ, PT ;  /* 0x000000ff0500720c */ /* 0x000fe40003f06270 */
[----:B------:R-:W-:Y:S02]  /*01f0*/  IADD3.X R19, RZ, R5, RZ, P1, !PT ;  /* 0x00000005ff137210 */ /* 0x000fe40000ffe4ff */
[----:B------:R-:W-:Y:S02]  /*0200*/  SEL R4, R13, R4, !P0 ;  /* 0x000000040d047207 */ /* 0x000fe40004000000 */
[----:B------:R-:W-:-:S02]  /*0210*/  SEL R5, R19, R5, !P0 ;  /* 0x0000000513057207 */ /* 0x000fc40004000000 */
[----:B---3--:R-:W-:Y:S02]  /*0220*/  IADD3 R13, P1, R14, 0x9, RZ ;  /* 0x000000090e0d7810 */ /* 0x008fe40007f3e0ff */
[C---:B------:R-:W-:Y:S02]  /*0230*/  LEA R18, P0, R4.reuse, UR6, 0x2 ;  /* 0x0000000604127c11 */ /* 0x040fe4000f8010ff */
[----:B------:R-:W-:Y:S01]  /*0240*/  IADD3 R21, P2, R6, 0x9, RZ ;  /* 0x0000000906157810 */ /* 0x000fe20007f5e0ff */
[----:B------:R-:W-:Y:S01]  /*0250*/  IMAD.X R23, RZ, RZ, R15, P1 ;  /* 0x000000ffff177224 */ /* 0x000fe200008e060f */
[----:B------:R-:W-:Y:S02]  /*0260*/  LEA.HI.X R19, R4, UR7, R5, 0x2, P0 ;  /* 0x0000000704137c11 */ /* 0x000fe400080f1405 */
[----:B------:R-:W-:Y:S02]  /*0270*/  ISETP.GE.AND P0, PT, R15, RZ, PT ;  /* 0x000000ff0f00720c */ /* 0x000fe40003f06270 */
[----:B------:R-:W-:-:S02]  /*0280*/  ISETP.GE.AND P1, PT, R7, RZ, PT ;  /* 0x000000ff0700720c */ /* 0x000fc40003f26270 */
[----:B------:R-:W-:Y:S02]  /*0290*/  SEL R4, R23, R15, !P0 ;  /* 0x0000000f17047207 */ /* 0x000fe40004000000 */
[----:B------:R-:W-:Y:S02]  /*02a0*/  IADD3.X R15, RZ, R7, RZ, P2, !PT ;  /* 0x00000007ff0f7210 */ /* 0x000fe400017fe4ff */
[----:B------:R-:W-:Y:S01]  /*02b0*/  SEL R6, R21, R6, !P1 ;  /* 0x0000000615067207 */ /* 0x000fe20004800000 */
[----:B------:R-:W-:Y:S01]  /*02c0*/  IMAD R4, R4, 0x24, RZ ;  /* 0x0000002404047824 */ /* 0x000fe200078e02ff */
[----:B------:R-:W-:Y:S02]  /*02d0*/  SEL R5, R13, R14, !P0 ;  /* 0x0000000e0d057207 */ /* 0x000fe40004000000 */
[----:B------:R-:W-:Y:S02]  /*02e0*/  SGXT R13, R12, 0x1 ;  /* 0x000000010c0d781a */ /* 0x000fe40000000200 */
[----:B------:R-:W-:Y:S01]  /*02f0*/  SEL R15, R15, R7, !P1 ;  /* 0x000000070f0f7207 */ /* 0x000fe20004800000 */
[----:B------:R-:W-:Y:S01]  /*0300*/  IMAD.WIDE.U32 R20, R5, 0x24, R18 ;  /* 0x0000002405147825 */ /* 0x000fe200078e0012 */
[----:B------:R-:W-:-:S02]  /*0310*/  LEA R14, P0, R6, UR6, 0x2 ;  /* 0x00000006060e7c11 */ /* 0x000fc4000f8010ff */
[----:B----4-:R-:W-:Y:S02]  /*0320*/  IADD3 R7, P1, R16, 0x9, RZ ;  /* 0x0000000910077810 */ /* 0x010fe40007f3e0ff */
[----:B------:R-:W-:Y:S02]  /*0330*/  LEA.HI R13, R13, R2, RZ, 0xc ;  /* 0x000000020d0d7211 */ /* 0x000fe400078f60ff */
[----:B------:R-:W-:Y:S01]  /*0340*/  LEA.HI.X R15, R6, UR7, R15, 0x2, P0 ;  /* 0x00000007060f7c11 */ /* 0x000fe200080f140f */
[----:B------:R-:W-:Y:S01]  /*0350*/  IMAD.X R23, RZ, RZ, R17, P1 ;  /* 0x000000ffff177224 */ /* 0x000fe200008e0611 */
[----:B------:R-:W-:Y:S02]  /*0360*/  ISETP.GE.AND P0, PT, R17, RZ, PT ;  /* 0x000000ff1100720c */ /* 0x000fe40003f06270 */
[----:B------:R-:W-:Y:S02]  /*0370*/  SHF.R.S32.HI R13, RZ, 0xc, R13 ;  /* 0x0000000cff0d7819 */ /* 0x000fe4000001140d */
[----:B------:R-:W-:-:S02]  /*0380*/  SEL R12, R7, R16, !P0 ;  /* 0x00000010070c7207 */ /* 0x000fc40004000000 */
[----:B------:R-:W-:Y:S02]  /*0390*/  IADD3 R21, R21, R4, RZ ;  /* 0x0000000415157210 */ /* 0x000fe40007ffe0ff */
[----:B------:R-:W-:Y:S01]  /*03a0*/  SEL R7, R23, R17, !P0 ;  /* 0x0000001117077207 */ /* 0x000fe20004000000 */
[C---:B------:R-:W-:Y:S01]  /*03b0*/  IMAD R23, R13.reuse, 0x51, RZ ;  /* 0x000000510d177824 */ /* 0x040fe200078e02ff */
[----:B------:R-:W-:Y:S01]  /*03c0*/  LEA.HI R6, R13, R13, RZ, 0x4 ;  /* 0x0000000d0d067211 */ /* 0x000fe200078f20ff */
[----:B------:R-:W-:Y:S01]  /*03d0*/  IMAD.WIDE.U32 R16, R5, 0x24, R14 ;  /* 0x0000002405107825 */ /* 0x000fe200078e000e */
[----:B-----5:R-:W-:Y:S02]  /*03e0*/  IADD3 R29, P2, R8, 0x9, RZ ;  /* 0x00000009081d7810 */ /* 0x020fe40007f5e0ff */
[----:B------:R-:W-:Y:S01]  /*03f0*/  LOP3.LUT R6, R6, 0xfffffff0, RZ, 0xc0, !PT ;  /* 0xfffffff006067812 */ /* 0x000fe200078ec0ff */
[----:B------:R-:W-:Y:S01]  /*0400*/  IMAD.WIDE R20, R23, 0x4, R20 ;  /* 0x0000000417147825 */ /* 0x000fe200078e0214 */
[----:B------:R-:W-:-:S02]  /*0410*/  ISETP.GE.AND P1, PT, R9, RZ, PT ;  /* 0x000000ff0900720c */ /* 0x000fc40003f26270 */
[----:B------:R-:W-:Y:S01]  /*0420*/  IADD3.X R24, RZ, R9, RZ, P2, !PT ;  /* 0x00000009ff187210 */ /* 0x000fe200017fe4ff */
[----:B------:R-:W-:Y:S01]  /*0430*/  IMAD.IADD R13, R13, 0x1, -R6 ;  /* 0x000000010d0d7824 */ /* 0x000fe200078e0a06 */
[----:B------:R-:W-:Y:S01]  /*0440*/  IADD3 R25, P0, R10, 0x9, RZ ;  /* 0x000000090a197810 */ /* 0x000fe20007f1e0ff */
[----:B------:R1:W2:Y:S01]  /*0450*/  LDG.E.EL R6, desc[UR4][R20.64] ;  /* 0x0000000414067981 */ /* 0x0002a2000c2e1900 */
[----:B------:R-:W-:Y:S01]  /*0460*/  ISETP.GE.AND P2, PT, R11, RZ, PT ;  /* 0x000000ff0b00720c */ /* 0x000fe20003f46270 */
[----:B------:R-:W-:Y:S01]  /*0470*/  IMAD R7, R7, 0x24, RZ ;  /* 0x0000002407077824 */ /* 0x000fe200078e02ff */
[----:B------:R-:W-:Y:S01]  /*0480*/  SEL R22, R29, R8, !P1 ;  /* 0x000000081d167207 */ /* 0x000fe20004800000 */
[----:B------:R-:W-:Y:S01]  /*0490*/  IMAD.WIDE.U32 R18, R12, 0x24, R18 ;  /* 0x000000240c127825 */ /* 0x000fe200078e0012 */
[----:B------:R-:W-:Y:S01]  /*04a0*/  SEL R9, R24, R9, !P1 ;  /* 0x0000000918097207 */ /* 0x000fe20004800000 */
[----:B------:R-:W3:Y:S01]  /*04b0*/  LDC.64 R28, c[0x0][0x258] ;  /* 0x00009600ff1c7b82 */ /* 0x000ee20000000a00 */
[----:B------:R-:W-:-:S02]  /*04c0*/  IADD3.X R27, RZ, R11, RZ, P0, !PT ;  /* 0x0000000bff1b7210 */ /* 0x000fc400007fe4ff */
[----:B------:R-:W-:Y:S01]  /*04d0*/  SEL R24, R25, R10, !P2 ;  /* 0x0000000a19187207 */ /* 0x000fe20005000000 */
[----:B------:R-:W-:Y:S01]  /*04e0*/  IMAD.WIDE.U32 R14, R12, 0x24, R14 ;  /* 0x000000240c0e7825 */ /* 0x000fe200078e000e */
[----:B------:R-:W-:-:S03]  /*04f0*/  IADD3 R17, R4, R17, RZ ;  /* 0x0000001104117210 */ /* 0x000fc60007ffe0ff */
[----:B-1----:R-:W1:Y:S01]  /*0500*/  LDC.64 R20, c[0x0][0x230] ;  /* 0x00008c00ff147b82 */ /* 0x002e620000000a00 */
[----:B------:R-:W-:Y:S02]  /*0510*/  LEA R10, P0, R22, UR6, 0x2 ;  /* 0x00000006160a7c11 */ /* 0x000fe4000f8010ff */
[----:B------:R-:W-:Y:S02]  /*0520*/  SEL R25, R27, R11, !P2 ;  /* 0x0000000b1b197207 */ /* 0x000fe40005000000 */
[----:B------:R-:W-:Y:S02]  /*0530*/  LEA R8, P1, R24, UR6, 0x2 ;  /* 0x0000000618087c11 */ /* 0x000fe4000f8210ff */
[----:B------:R-:W-:Y:S02]  /*0540*/  LEA.HI.X R11, R22, UR7, R9, 0x2, P0 ;  /* 0x00000007160b7c11 */ /* 0x000fe400080f1409 */
[----:B------:R-:W-:Y:S02]  /*0550*/  LEA.HI.X R9, R24, UR7, R25, 0x2, P1 ;  /* 0x0000000718097c11 */ /* 0x000fe400088f1419 */
[----:B------:R-:W-:Y:S01]  /*0560*/  IADD3 R19, R19, R7, RZ ;  /* 0x0000000713137210 */ /* 0x000fe20007ffe0ff */
[----:B------:R-:W-:-:S04]  /*0570*/  IMAD.WIDE.U32 R24, R5, 0x24, R10 ;  /* 0x0000002405187825 */ /* 0x000fc800078e000a */
[----:B------:R-:W-:-:S04]  /*0580*/  IMAD.WIDE.U32 R26, R5, 0x24, R8 ;  /* 0x00000024051a7825 */ /* 0x000fc800078e0008 */
[----:B------:R-:W-:Y:S01]  /*0590*/  IMAD.WIDE.U32 R10, R12, 0x24, R10 ;  /* 0x000000240c0a7825 */ /* 0x000fe200078e000a */
[----:B------:R-:W-:-:S03]  /*05a0*/  IADD3 R27, R4, R27, RZ ;  /* 0x0000001b041b7210 */ /* 0x000fc60007ffe0ff */
[----:B------:R-:W-:-:S04]  /*05b0*/  IMAD.WIDE.U32 R8, R12, 0x24, R8 ;  /* 0x000000240c087825 */ /* 0x000fc800078e0008 */
[----:B------:R-:W-:Y:S02]  /*05c0*/  IMAD.IADD R25, R4, 0x1, R25 ;  /* 0x0000000104197824 */ /* 0x000fe400078e0219 */
[----:B------:R-:W4:Y:S01]  /*05d0*/  LDC.64 R4, c[0x0][0x240] ;  /* 0x00009000ff047b82 */ /* 0x000f220000000a00 */
[----:B-1----:R-:W-:Y:S01]  /*05e0*/  IMAD.WIDE R20, R13, 0x4, R20 ;  /* 0x000000040d147825 */ /* 0x002fe200078e0214 */
[----:B------:R-:W-:Y:S02]  /*05f0*/  IADD3 R15, R7, R15, RZ ;  /* 0x0000000f070f7210 */ /* 0x000fe40007ffe0ff */
[----:B------:R-:W-:Y:S02]  /*0600*/  IADD3 R11, R7, R11, RZ ;  /* 0x0000000b070b7210 */ /* 0x000fe40007ffe0ff */
[----:B------:R-:W-:Y:S01]  /*0610*/  IADD3 R9, R7, R9, RZ ;  /* 0x0000000907097210 */ /* 0x000fe20007ffe0ff */
[C---:B------:R-:W-:Y:S01]  /*0620*/  IMAD.WIDE R16, R23.reuse, 0x4, R16 ;  /* 0x0000000417107825 */ /* 0x040fe200078e0210 */
[----:B------:R1:W2:Y:S03]  /*0630*/  LDG.E.EL R7, desc[UR4][R20.64] ;  /* 0x0000000414077981 */ /* 0x0002a6000c2e1900 */
[----:B------:R-:W-:-:S02]  /*0640*/  IMAD.WIDE R18, R23, 0x4, R18 ;  /* 0x0000000417127825 */ /* 0x000fc400078e0212 */
[----:B------:R-:W5:Y:S02]  /*0650*/  LDG.E.EL R16, desc[UR4][R16.64] ;  /* 0x0000000410107981 */ /* 0x000f64000c2e1900 */
[C---:B------:R-:W-:Y:S02]  /*0660*/  IMAD.WIDE R14, R23.reuse, 0x4, R14 ;  /* 0x00000004170e7825 */ /* 0x040fe400078e020e */
[----:B------:R-:W5:Y:S01]  /*0670*/  LDG.E.EL R18, desc[UR4][R18.64] ;  /* 0x0000000412127981 */ /* 0x000f62000c2e1900 */
[----:B-1----:R-:W1:Y:S01]  /*0680*/  LDC.64 R20, c[0x0][0x250] ;  /* 0x00009400ff147b82 */ /* 0x002e620000000a00 */
[C---:B------:R-:W-:Y:S02]  /*0690*/  IMAD.WIDE R24, R23.reuse, 0x4, R24 ;  /* 0x0000000417187825 */ /* 0x040fe400078e0218 */
[----:B------:R-:W5:Y:S02]  /*06a0*/  LDG.E.EL R14, desc[UR4][R14.64] ;  /* 0x000000040e0e7981 */ /* 0x000f64000c2e1900 */
[----:B------:R-:W-:-:S02]  /*06b0*/  IMAD.WIDE R10, R23, 0x4, R10 ;  /* 0x00000004170a7825 */ /* 0x000fc400078e020a */
[----:B------:R-:W5:Y:S02]  /*06c0*/  LDG.E.EL R24, desc[UR4][R24.64] ;  /* 0x0000000418187981 */ /* 0x000f64000c2e1900 */
[C---:B------:R-:W-:Y:S02]  /*06d0*/  IMAD.WIDE R26, R23.reuse, 0x4, R26 ;  /* 0x00000004171a7825 */ /* 0x040fe400078e021a */
[----:B------:R-:W5:Y:S02]  /*06e0*/  LDG.E.EL R10, desc[UR4][R10.64] ;  /* 0x000000040a0a7981 */ /* 0x000f64000c2e1900 */
[----:B------:R-:W-:Y:S02]  /*06f0*/  IMAD.WIDE R8, R23, 0x4, R8 ;  /* 0x0000000417087825 */ /* 0x000fe400078e0208 */
[----:B------:R-:W1:Y:S01]  /*0700*/  LDC.64 R22, c[0x0][0x260] ;  /* 0x00009800ff167b82 */ /* 0x000e620000000a00 */
[----:B------:R-:W5:Y:S01]  /*0710*/  LDG.E.EL R26, desc[UR4][R26.64] ;  /* 0x000000041a1a7981 */ /* 0x000f62000c2e1900 */
[----:B----4-:R-:W-:-:S03]  /*0720*/  IMAD.WIDE R4, R0, 0x4, R4 ;  /* 0x0000000400047825 */ /* 0x010fc600078e0204 */
[----:B------:R4:W5:Y:S01]  /*0730*/  LDG.E.EL R8, desc[UR4][R8.64] ;  /* 0x0000000408087981 */ /* 0x000962000c2e1900 */
[----:B---3--:R-:W-:-:S03]  /*0740*/  IMAD.WIDE R28, R2, 0x4, R28 ;  /* 0x00000004021c7825 */ /* 0x008fc600078e021c */
[----:B------:R-:W3:Y:S01]  /*0750*/  LDG.E.EL.64 R4, desc[UR4][R4.64] ;  /* 0x0000000404047981 */ /* 0x000ee2000c2e1b00 */
[----:B-1----:R-:W-:-:S03]  /*0760*/  IMAD.WIDE R20, R3, 0x4, R20 ;  /* 0x0000000403147825 */ /* 0x002fc600078e0214 */
[----:B------:R-:W3:Y:S04]  /*0770*/  LDG.E.64 R28, desc[UR4][R28.64] ;  /* 0x000000041c1c7981 */ /* 0x000ee8000c1e1b00 */
[----:B------:R-:W3:Y:S01]  /*0780*/  LDG.E.EL R20, desc[UR4][R20.64] ;  /* 0x0000000414147981 */ /* 0x000ee2000c2e1900 */
[----:B0-----:R-:W-:Y:S02]  /*0790*/  IMAD.WIDE R22, R13, 0x4, R22 ;  /* 0x000000040d167825 */ /* 0x001fe400078e0216 */
[----:B------:R-:W0:Y:S04]  /*07a0*/  LDC.64 R12, c[0x0][0x210] ;  /* 0x00008400ff0c7b82 */ /* 0x000e280000000a00 */
[----:B------:R-:W3:Y:S01]  /*07b0*/  LDG.E.EL R22, desc[UR4][R22.64] ;  /* 0x0000000416167981 */ /* 0x000ee2000c2e1900 */
[----:B0-----:R-:W-:-:S04]  /*07c0*/  IMAD.WIDE R12, R2, 0x4, R12 ;  /* 0x00000004020c7825 */ /* 0x001fc800078e020c */
[C---:B--2---:R-:W-:Y:S01]  /*07d0*/  FADD R3, R7.reuse, R6 ;  /* 0x0000000607037221 */ /* 0x044fe20000000000 */
[C---:B-----5:R-:W-:Y:S01]  /*07e0*/  FADD R16, R7.reuse, R16 ;  /* 0x0000001007107221 */ /* 0x060fe20000000000 */
[C---:B----4-:R-:W-:Y:S01]  /*07f0*/  FADD R9, R7.reuse, R18 ;  /* 0x0000001207097221 */ /* 0x050fe20000000000 */
[C---:B------:R-:W-:Y:S01]  /*0800*/  FADD R14, R7.reuse, R14 ;  /* 0x0000000e070e7221 */ /* 0x040fe20000000000 */
[C---:B------:R-:W-:Y:S01]  /*0810*/  FADD R24, R7.reuse, R24 ;  /* 0x0000001807187221 */ /* 0x040fe20000000000 */
[----:B------:R-:W-:-:S03]  /*0820*/  FADD R10, R7, R10 ;  /* 0x0000000a070a7221 */ /* 0x000fc60000000000 */
[----:B------:R-:W-:Y:S01]  /*0830*/  FADD R24, -R3, R24 ;  /* 0x0000001803187221 */ /* 0x000fe20000000100 */
[----:B------:R-:W-:Y:S01]  /*0840*/  FADD R11, R7, R26 ;  /* 0x0000001a070b7221 */ /* 0x000fe20000000000 */
[----:B------:R-:W-:Y:S01]  /*0850*/  FADD R10, -R9, R10 ;  /* 0x0000000a090a7221 */ /* 0x000fe20000000100 */
[----:B------:R-:W-:Y:S02]  /*0860*/  FADD R7, R7, R8 ;  /* 0x0000000807077221 */ /* 0x000fe40000000000 */
[----:B------:R-:W-:Y:S02]  /*0870*/  FADD R11, -R16, R11 ;  /* 0x0000000b100b7221 */ /* 0x000fe40000000100 */
[----:B------:R-:W-:Y:S01]  /*0880*/  FADD R7, -R14, R7 ;  /* 0x000000070e077221 */ /* 0x000fe20000000100 */
[C---:B---3--:R-:W-:Y:S01]  /*0890*/  FFMA R3, R4.reuse, R24, R3 ;  /* 0x0000001804037223 */ /* 0x048fe20000000003 */
[----:B------:R-:W-:Y:S01]  /*08a0*/  FFMA R10, R4, R10, R9 ;  /* 0x0000000a040a7223 */ /* 0x000fe20000000009 */
[C---:B------:R-:W-:Y:S01]  /*08b0*/  FFMA R11, R5.reuse, R11, R16 ;  /* 0x0000000b050b7223 */ /* 0x040fe20000000010 */
[----:B------:R-:W-:-:S02]  /*08c0*/  FFMA R14, R5, R7, R14 ;  /* 0x00000007050e7223 */ /* 0x000fc4000000000e */
[----:B------:R-:W-:Y:S02]  /*08d0*/  FADD R10, -R3, R10 ;  /* 0x0000000a030a7221 */ /* 0x000fe40000000100 */
[----:B------:R-:W-:Y:S02]  /*08e0*/  FADD R14, -R11, R14 ;  /* 0x0000000e0b0e7221 */ /* 0x000fe40000000100 */
[C---:B------:R-:W-:Y:S02]  /*08f0*/  FFMA R10, R20.reuse, R10, R3 ;  /* 0x0000000a140a7223 */ /* 0x040fe40000000003 */
[----:B------:R-:W-:Y:S01]  /*0900*/  FFMA R14, R20, R14, R11 ;  /* 0x0000000e140e7223 */ /* 0x000fe2000000000b */
[--C-:B------:R-:W-:Y:S01]  /*0910*/  FADD R3, R28, R22.reuse ;  /* 0x000000161c037221 */ /* 0x100fe20000000000 */
[----:B------:R-:W-:-:S03]  /*0920*/  FADD R29, R29, R22 ;  /* 0x000000161d1d7221 */ /* 0x000fc60000000000 */
[----:B------:R-:W-:Y:S01]  /*0930*/  FADD R10, R10, R3 ;  /* 0x000000030a0a7221 */ /* 0x000fe20000000000 */
[----:B------:R-:W-:-:S05]  /*0940*/  FADD R11, R14, R29 ;  /* 0x0000001d0e0b7221 */ /* 0x000fca0000000000 */
[----:B------:R-:W-:Y:S01]  /*0950*/  STG.E.64 desc[UR4][R12.64], R10 ;  /* 0x0000000a0c007986 */ /* 0x000fe2000c101b04 */
[----:B------:R-:W-:Y:S05]  /*0960*/  EXIT ;  /* 0x000000000000794d */ /* 0x000fea0003800000 */
.L_x_0:
[----:B------:R-:W-:-:S00]  /*0970*/  BRA `(.L_x_0) ;  /* 0xfffffffc00fc7947 */ /* 0x000fc0000383ffff */
[----:B------:R-:W-:-:S00]  /*0980*/  NOP ;  /* 0x0000000000007918 */ /* 0x000fc00000000000 */
[----:B------:R-:W-:-:S00]  /*0990*/  NOP ;  /* 0x0000000000007918 */ /* 0x000fc00000000000 */
[----:B------:R-:W-:-:S00]  /*09a0*/  NOP ;  /* 0x0000000000007918 */ /* 0x000fc00000000000 */
[----:B------:R-:W-:-:S00]  /*09b0*/  NOP ;  /* 0x0000000000007918 */ /* 0x000fc00000000000 */
[----:B------:R-:W-:-:S00]  /*09c0*/  NOP ;  /* 0x0000000000007918 */ /* 0x000fc00000000000 */
[----:B------:R-:W-:-:S00]  /*09d0*/  NOP ;  /* 0x0000000000007918 */ /* 0x000fc00000000000 */
[----:B------:R-:W-:-:S00]  /*09e0*/  NOP ;  /* 0x0000000000007918 */ /* 0x000fc00000000000 */
[----:B------:R-:W-:-:S00]  /*09f0*/  NOP ;  /* 0x0000000000007918 */ /* 0x000fc00000000000 */
.L_x_1:


//--------------------- .nv.constant0.triton_poi_fused__unsafe_index_add_convolution_mul_sub_6 --------------------------
	.section	.nv.constant0.triton_poi_fused__unsafe_index_add_convolution_mul_sub_6,"a",@progbits
	.sectionflags	@""
	.align	4
.nv.constant0.triton_poi_fused__unsafe_index_add_convolution_mul_sub_6:
	.zero		620
